	.headerflags	@"EF_CUDA_TEXMODE_UNIFIED EF_CUDA_64BIT_ADDRESS EF_CUDA_ACCELERATORS EF_CUDA_SM90 EF_CUDA_VIRTUAL_SM(EF_CUDA_SM90)"
	.elftype	@"ET_EXEC"


//--------------------- .nv.info                  --------------------------
	.section	.nv.info,"",@"SHT_CUDA_INFO"
	.align	4


	//----- nvinfo : EIATTR_REGCOUNT
	.align		4
        /*0000*/ 	.byte	0x04, 0x2f
        /*0002*/ 	.short	(.L_1 - .L_0)
	.align		4
.L_0:
        /*0004*/ 	.word	index@(triton_poi_fused_convolution_47)
        /*0008*/ 	.word	0x00000020


	//----- nvinfo : EIATTR_MIN_STACK_SIZE
	.align		4
.L_1:
        /*000c*/ 	.byte	0x04, 0x12
        /*000e*/ 	.short	(.L_3 - .L_2)
	.align		4
.L_2:
        /*0010*/ 	.word	index@(triton_poi_fused_convolution_47)
        /*0014*/ 	.word	0x00000000


	//----- nvinfo : EIATTR_FRAME_SIZE
	.align		4
.L_3:
        /*0018*/ 	.byte	0x04, 0x11
        /*001a*/ 	.short	(.L_5 - .L_4)
	.align		4
.L_4:
        /*001c*/ 	.word	index@(triton_poi_fused_convolution_47)
        /*0020*/ 	.word	0x00000000


	//----- nvinfo : EIATTR_MIN_STACK_SIZE
	.align		4
.L_5:
        /*0024*/ 	.byte	0x04, 0x12
        /*0026*/ 	.short	(.L_7 - .L_6)
	.align		4
.L_6:
        /*0028*/ 	.word	index@(triton_poi_fused_convolution_47)
        /*002c*/ 	.word	0x00000000
.L_7:


//--------------------- .nv.info.triton_poi_fused_convolution_47 --------------------------
	.section	.nv.info.triton_poi_fused_convolution_47,"",@"SHT_CUDA_INFO"
	.sectionflags	@""
	.align	4


	//----- nvinfo : EIATTR_CUDA_API_VERSION
	.align		4
        /*0000*/ 	.byte	0x04, 0x37
        /*0002*/ 	.short	(.L_9 - .L_8)
.L_8:
        /*0004*/ 	.word	0x0000007c


	//----- nvinfo : EIATTR_KPARAM_INFO
	.align		4
.L_9:
        /*0008*/ 	.byte	0x04, 0x17
        /*000a*/ 	.short	(.L_11 - .L_10)
.L_10:
        /*000c*/ 	.word	0x00000000
        /*0010*/ 	.short	0x0002
        /*0012*/ 	.short	0x0010
        /*0014*/ 	.byte	0x00, 0xf0, 0x11, 0x00


	//----- nvinfo : EIATTR_KPARAM_INFO
	.align		4
.L_11:
        /*0018*/ 	.byte	0x04, 0x17
        /*001a*/ 	.short	(.L_13 - .L_12)
.L_12:
        /*001c*/ 	.word	0x00000000
        /*0020*/ 	.short	0x0001
        /*0022*/ 	.short	0x0008
        /*0024*/ 	.byte	0x00, 0xf4, 0x21, 0x00


	//----- nvinfo : EIATTR_KPARAM_INFO
	.align		4
.L_13:
        /*0028*/ 	.byte	0x04, 0x17
        /*002a*/ 	.short	(.L_15 - .L_14)
.L_14:
        /*002c*/ 	.word	0x00000000
        /*0030*/ 	.short	0x0000
        /*0032*/ 	.short	0x0000
        /*0034*/ 	.byte	0x00, 0xf4, 0x21, 0x00


	//----- nvinfo : EIATTR_SPARSE_MMA_MASK
	.align		4
.L_15:
        /*0038*/ 	.byte	0x03, 0x50
        /*003a*/ 	.short	0x0000


	//----- nvinfo : EIATTR_MAXREG_COUNT
	.align		4
        /*003c*/ 	.byte	0x03, 0x1b
        /*003e*/ 	.short	0x00ff


	//----- nvinfo : EIATTR_EXIT_INSTR_OFFSETS
	.align		4
        /*0040*/ 	.byte	0x04, 0x1c
        /*0042*/ 	.short	(.L_17 - .L_16)


	//   ....[0]....
.L_16:
        /*0044*/ 	.word	0x000006f0


	//   ....[1]....
        /*0048*/ 	.word	0x00000710


	//----- nvinfo : EIATTR_REQNTID
	.align		4
.L_17:
        /*004c*/ 	.byte	0x04, 0x10
        /*004e*/ 	.short	(.L_19 - .L_18)
.L_18:
        /*0050*/ 	.word	0x00000080
        /*0054*/ 	.word	0x00000001
        /*0058*/ 	.word	0x00000001


	//----- nvinfo : EIATTR_CBANK_PARAM_SIZE
	.align		4
.L_19:
        /*005c*/ 	.byte	0x03, 0x19
        /*005e*/ 	.short	0x0014


	//----- nvinfo : EIATTR_PARAM_CBANK
	.align		4
        /*0060*/ 	.byte	0x04, 0x0a
        /*0062*/ 	.short	(.L_21 - .L_20)
	.align		4
.L_20:
        /*0064*/ 	.word	index@(.nv.constant0.triton_poi_fused_convolution_47)
        /*0068*/ 	.short	0x0210
        /*006a*/ 	.short	0x0014


	//----- nvinfo : EIATTR_SW_WAR
	.align		4
.L_21:
        /*006c*/ 	.byte	0x04, 0x36
        /*006e*/ 	.short	(.L_23 - .L_22)
.L_22:
        /*0070*/ 	.word	0x00000008
.L_23:


//--------------------- .nv.callgraph             --------------------------
	.section	.nv.callgraph,"",@"SHT_CUDA_CALLGRAPH"
	.align	4
	.sectionentsize	8
	.align		4
        /*0000*/ 	.word	0x00000000
	.align		4
        /*0004*/ 	.word	0xffffffff
	.align		4
        /*0008*/ 	.word	0x00000000
	.align		4
        /*000c*/ 	.word	0xfffffffe
	.align		4
        /*0010*/ 	.word	0x00000000
	.align		4
        /*0014*/ 	.word	0xfffffffd
	.align		4
        /*0018*/ 	.word	0x00000000
	.align		4
        /*001c*/ 	.word	0xfffffffc


//--------------------- .text.triton_poi_fused_convolution_47 --------------------------
	.section	.text.triton_poi_fused_convolution_47,"ax",@progbits
	.align	128
        .global         triton_poi_fused_convolution_47
        .type           triton_poi_fused_convolution_47,@function
        .size           triton_poi_fused_convolution_47,(.L_x_1 - triton_poi_fused_convolution_47)
        .other          triton_poi_fused_convolution_47,@"STO_CUDA_ENTRY STV_DEFAULT"
triton_poi_fused_convolution_47:
.text.triton_poi_fused_convolution_47:
[----:B------:R-:W0:Y:S02]  /*0000*/  LDC R1, c[0x0][0x28] ;  /* 0x00000a00ff017b82 */ /* 0x000e240000000800 */
[----:B------:R-:W1:Y:S01]  /*0010*/  S2R R0, SR_TID.X ;  /* 0x0000000000007919 */ /* 0x000e620000002100 */
[----:B------:R-:W2:Y:S01]  /*0020*/  LDC.64 R16, c[0x0][0x218] ;  /* 0x00008600ff107b82 */ /* 0x000ea20000000a00 */
[----:B------:R-:W-:Y:S01]  /*0030*/  CS2R R20, SRZ ;  /* 0x0000000000147805 */ /* 0x000fe2000001ff00 */
[----:B------:R-:W-:Y:S01]  /*0040*/  ULDC.64 UR4, c[0x0][0x208] ;  /* 0x0000820000047ab9 */ /* 0x000fe20000000a00 */
[----:B------:R-:W3:Y:S01]  /*0050*/  S2R R29, SR_CTAID.X ;  /* 0x00000000001d7919 */ /* 0x000ee20000002500 */
[----:B-1----:R-:W-:-:S05]  /*0060*/  IMAD.SHL.U32 R0, R0, 0x4, RZ ;  /* 0x0000000400007824 */ /* 0x002fca00078e00ff */
[----:B------:R-:W-:-:S04]  /*0070*/  LOP3.LUT R0, R0, 0x1fc, RZ, 0xc0, !PT ;  /* 0x000001fc00007812 */ /* 0x000fc800078ec0ff */
[----:B---3--:R-:W-:-:S04]  /*0080*/  LEA R29, R29, R0, 0xa ;  /* 0x000000001d1d7211 */ /* 0x008fc800078e50ff */
[----:B------:R-:W-:Y:S01]  /*0090*/  IADD3 R0, R29, 0x1, RZ ;  /* 0x000000011d007810 */ /* 0x000fe20007ffe0ff */
[C---:B------:R-:W-:Y:S01]  /*00a0*/  VIADD R7, R29.reuse, 0x200 ;  /* 0x000002001d077836 */ /* 0x040fe20000000000 */
[C---:B------:R-:W-:Y:S01]  /*00b0*/  ISETP.GE.AND P0, PT, R29.reuse, 0x111600, PT ;  /* 0x001116001d00780c */ /* 0x040fe20003f06270 */
[----:B------:R-:W-:-:S03]  /*00c0*/  IMAD.HI R4, R29, 0x59e60383, RZ ;  /* 0x59e603831d047827 */ /* 0x000fc600078e02ff */
[C---:B------:R-:W-:Y:S01]  /*00d0*/  ISETP.GE.AND P1, PT, R7.reuse, 0x111600, PT ;  /* 0x001116000700780c */ /* 0x040fe20003f26270 */
[----:B------:R-:W-:Y:S01]  /*00e0*/  IMAD.HI R5, R7, 0x59e60383, RZ ;  /* 0x59e6038307057827 */ /* 0x000fe200078e02ff */
[----:B------:R-:W-:-:S03]  /*00f0*/  SHF.R.U32.HI R3, RZ, 0x1f, R4 ;  /* 0x0000001fff037819 */ /* 0x000fc60000011604 */
[----:B------:R-:W-:Y:S01]  /*0100*/  VIADD R2, R29, 0x2 ;  /* 0x000000021d027836 */ /* 0x000fe20000000000 */
[----:B------:R-:W-:Y:S01]  /*0110*/  SHF.R.U32.HI R6, RZ, 0x1f, R5 ;  /* 0x0000001fff067819 */ /* 0x000fe20000011605 */
[----:B------:R-:W-:Y:S01]  /*0120*/  IMAD.HI R0, R0, 0x59e60383, RZ ;  /* 0x59e6038300007827 */ /* 0x000fe200078e02ff */
[----:B------:R-:W-:Y:S02]  /*0130*/  LEA.HI.SX32 R4, R4, R3, 0x18 ;  /* 0x0000000304047211 */ /* 0x000fe400078fc2ff */
[----:B------:R-:W-:Y:S01]  /*0140*/  LEA.HI.SX32 R3, R5, R6, 0x18 ;  /* 0x0000000605037211 */ /* 0x000fe200078fc2ff */
[----:B------:R-:W-:Y:S01]  /*0150*/  IMAD.HI R2, R2, 0x59e60383, RZ ;  /* 0x59e6038302027827 */ /* 0x000fe200078e02ff */
[----:B------:R-:W-:Y:S02]  /*0160*/  SHF.R.U32.HI R7, RZ, 0x1f, R0 ;  /* 0x0000001fff077819 */ /* 0x000fe40000011600 */
[----:B------:R-:W-:Y:S01]  /*0170*/  IADD3 R5, R29, 0x3, RZ ;  /* 0x000000031d057810 */ /* 0x000fe20007ffe0ff */
[----:B------:R-:W-:Y:S01]  /*0180*/  VIADD R6, R29, 0x201 ;  /* 0x000002011d067836 */ /* 0x000fe20000000000 */
[----:B------:R-:W-:Y:S01]  /*0190*/  SHF.R.U32.HI R9, RZ, 0x1f, R2 ;  /* 0x0000001fff097819 */ /* 0x000fe20000011602 */
[----:B------:R-:W-:Y:S01]  /*01a0*/  IMAD.HI R12, R4, 0x2aaaaaab, RZ ;  /* 0x2aaaaaab040c7827 */ /* 0x000fe200078e02ff */
[----:B------:R-:W-:-:S02]  /*01b0*/  LEA.HI.SX32 R0, R0, R7, 0x18 ;  /* 0x0000000700007211 */ /* 0x000fc400078fc2ff */
[----:B------:R-:W-:Y:S01]  /*01c0*/  IADD3 R7, R29, 0x202, RZ ;  /* 0x000002021d077810 */ /* 0x000fe20007ffe0ff */
[----:B------:R-:W-:Y:S01]  /*01d0*/  IMAD.HI R8, R5, 0x59e60383, RZ ;  /* 0x59e6038305087827 */ /* 0x000fe200078e02ff */
[----:B------:R-:W-:Y:S02]  /*01e0*/  LEA.HI.SX32 R2, R2, R9, 0x18 ;  /* 0x0000000902027211 */ /* 0x000fe400078fc2ff */
[----:B------:R-:W-:Y:S01]  /*01f0*/  SHF.R.U32.HI R13, RZ, 0x1f, R12 ;  /* 0x0000001fff0d7819 */ /* 0x000fe2000001160c */
[----:B------:R-:W-:-:S04]  /*0200*/  IMAD.HI R9, R6, 0x59e60383, RZ ;  /* 0x59e6038306097827 */ /* 0x000fc800078e02ff */
[----:B------:R-:W-:Y:S01]  /*0210*/  VIADD R5, R29, 0x203 ;  /* 0x000002031d057836 */ /* 0x000fe20000000000 */
[----:B------:R-:W-:Y:S01]  /*0220*/  SHF.R.U32.HI R10, RZ, 0x1f, R9 ;  /* 0x0000001fff0a7819 */ /* 0x000fe20000011609 */
[----:B------:R-:W-:Y:S01]  /*0230*/  IMAD.HI R11, R7, 0x59e60383, RZ ;  /* 0x59e60383070b7827 */ /* 0x000fe200078e02ff */
[----:B------:R-:W-:-:S03]  /*0240*/  SHF.R.U32.HI R7, RZ, 0x1f, R8 ;  /* 0x0000001fff077819 */ /* 0x000fc60000011608 */
[----:B------:R-:W-:Y:S01]  /*0250*/  IMAD.HI R5, R5, 0x59e60383, RZ ;  /* 0x59e6038305057827 */ /* 0x000fe200078e02ff */
[----:B------:R-:W-:Y:S02]  /*0260*/  LEA.HI.SX32 R6, R8, R7, 0x18 ;  /* 0x0000000708067211 */ /* 0x000fe400078fc2ff */
[----:B------:R-:W-:Y:S01]  /*0270*/  LEA.HI.SX32 R8, R9, R10, 0x18 ;  /* 0x0000000a09087211 */ /* 0x000fe200078fc2ff */
[----:B------:R-:W-:Y:S01]  /*0280*/  IMAD.HI R25, R0, 0x2aaaaaab, RZ ;  /* 0x2aaaaaab00197827 */ /* 0x000fe200078e02ff */
[----:B------:R-:W-:Y:S02]  /*0290*/  LEA.HI R7, R12, R13, RZ, 0x1a ;  /* 0x0000000d0c077211 */ /* 0x000fe400078fd0ff */
[----:B------:R-:W-:Y:S01]  /*02a0*/  SHF.R.U32.HI R10, RZ, 0x1f, R11 ;  /* 0x0000001fff0a7819 */ /* 0x000fe2000001160b */
[----:B------:R-:W-:Y:S01]  /*02b0*/  IMAD.HI R13, R3, 0x2aaaaaab, RZ ;  /* 0x2aaaaaab030d7827 */ /* 0x000fe200078e02ff */
[----:B------:R-:W-:Y:S02]  /*02c0*/  SHF.R.U32.HI R12, RZ, 0x1f, R5 ;  /* 0x0000001fff0c7819 */ /* 0x000fe40000011605 */
[----:B------:R-:W-:Y:S01]  /*02d0*/  LEA.HI.SX32 R9, R11, R10, 0x18 ;  /* 0x0000000a0b097211 */ /* 0x000fe200078fc2ff */
[----:B------:R-:W-:Y:S01]  /*02e0*/  IMAD R7, R7, -0x180, R4 ;  /* 0xfffffe8007077824 */ /* 0x000fe200078e0204 */
[----:B------:R-:W-:Y:S01]  /*02f0*/  LEA.HI.SX32 R10, R5, R12, 0x18 ;  /* 0x0000000c050a7211 */ /* 0x000fe200078fc2ff */
[----:B------:R-:W-:Y:S01]  /*0300*/  IMAD.HI R27, R2, 0x2aaaaaab, RZ ;  /* 0x2aaaaaab021b7827 */ /* 0x000fe200078e02ff */
[----:B------:R-:W-:-:S02]  /*0310*/  SHF.R.U32.HI R4, RZ, 0x1f, R13 ;  /* 0x0000001fff047819 */ /* 0x000fc4000001160d */
[----:B------:R-:W-:Y:S01]  /*0320*/  SHF.R.U32.HI R12, RZ, 0x1f, R25 ;  /* 0x0000001fff0c7819 */ /* 0x000fe20000011619 */
[----:B------:R-:W-:Y:S01]  /*0330*/  IMAD.HI R11, R9, 0x2aaaaaab, RZ ;  /* 0x2aaaaaab090b7827 */ /* 0x000fe200078e02ff */
[----:B------:R-:W-:Y:S02]  /*0340*/  LEA.HI R4, R13, R4, RZ, 0x1a ;  /* 0x000000040d047211 */ /* 0x000fe400078fd0ff */
[----:B------:R-:W-:Y:S01]  /*0350*/  LEA.HI R25, R25, R12, RZ, 0x1a ;  /* 0x0000000c19197211 */ /* 0x000fe200078fd0ff */
[----:B------:R-:W-:Y:S01]  /*0360*/  IMAD.HI R13, R8, 0x2aaaaaab, RZ ;  /* 0x2aaaaaab080d7827 */ /* 0x000fe200078e02ff */
[----:B------:R-:W-:Y:S02]  /*0370*/  SHF.R.U32.HI R12, RZ, 0x1f, R27 ;  /* 0x0000001fff0c7819 */ /* 0x000fe4000001161b */
[----:B------:R-:W-:Y:S01]  /*0380*/  SHF.R.U32.HI R18, RZ, 0x1f, R11 ;  /* 0x0000001fff127819 */ /* 0x000fe2000001160b */
[----:B------:R-:W-:Y:S01]  /*0390*/  IMAD.HI R5, R6, 0x2aaaaaab, RZ ;  /* 0x2aaaaaab06057827 */ /* 0x000fe200078e02ff */
[----:B------:R-:W-:-:S02]  /*03a0*/  LEA.HI R27, R27, R12, RZ, 0x1a ;  /* 0x0000000c1b1b7211 */ /* 0x000fc400078fd0ff */
[----:B------:R-:W-:Y:S01]  /*03b0*/  SHF.R.U32.HI R12, RZ, 0x1f, R13 ;  /* 0x0000001fff0c7819 */ /* 0x000fe2000001160d */
[----:B------:R-:W-:Y:S01]  /*03c0*/  IMAD.HI R19, R10, 0x2aaaaaab, RZ ;  /* 0x2aaaaaab0a137827 */ /* 0x000fe200078e02ff */
[----:B------:R-:W-:Y:S02]  /*03d0*/  SHF.R.U32.HI R14, RZ, 0x1f, R5 ;  /* 0x0000001fff0e7819 */ /* 0x000fe40000011605 */
[----:B------:R-:W-:Y:S01]  /*03e0*/  LEA.HI R13, R13, R12, RZ, 0x1a ;  /* 0x0000000c0d0d7211 */ /* 0x000fe200078fd0ff */
[----:B------:R-:W-:Y:S01]  /*03f0*/  IMAD R25, R25, -0x180, R0 ;  /* 0xfffffe8019197824 */ /* 0x000fe200078e0200 */
[----:B------:R-:W-:Y:S01]  /*0400*/  LEA.HI R12, R11, R18, RZ, 0x1a ;  /* 0x000000120b0c7211 */ /* 0x000fe200078fd0ff */
[----:B------:R-:W-:Y:S01]  /*0410*/  IMAD R11, R4, -0x180, R3 ;  /* 0xfffffe80040b7824 */ /* 0x000fe200078e0203 */
[----:B------:R-:W-:Y:S01]  /*0420*/  LEA.HI R15, R5, R14, RZ, 0x1a ;  /* 0x0000000e050f7211 */ /* 0x000fe200078fd0ff */
[----:B------:R-:W-:Y:S01]  /*0430*/  IMAD R27, R27, -0x180, R2 ;  /* 0xfffffe801b1b7824 */ /* 0x000fe200078e0202 */
[----:B------:R-:W1:Y:S01]  /*0440*/  LDC.64 R4, c[0x0][0x210] ;  /* 0x00008400ff047b82 */ /* 0x000e620000000a00 */
[----:B------:R-:W-:-:S02]  /*0450*/  SHF.R.U32.HI R14, RZ, 0x1f, R19 ;  /* 0x0000001fff0e7819 */ /* 0x000fc40000011613 */
[----:B------:R-:W-:Y:S01]  /*0460*/  CS2R R22, SRZ ;  /* 0x0000000000167805 */ /* 0x000fe2000001ff00 */
[----:B------:R-:W-:Y:S02]  /*0470*/  IMAD R3, R15, -0x180, R6 ;  /* 0xfffffe800f037824 */ /* 0x000fe400078e0206 */
[----:B--2---:R-:W-:Y:S01]  /*0480*/  IMAD.WIDE R6, R7, 0x4, R16 ;  /* 0x0000000407067825 */ /* 0x004fe200078e0210 */
[----:B------:R-:W-:Y:S01]  /*0490*/  LEA.HI R19, R19, R14, RZ, 0x1a ;  /* 0x0000000e13137211 */ /* 0x000fe200078fd0ff */
[----:B------:R-:W-:Y:S02]  /*04a0*/  HFMA2.MMA R0, -RZ, RZ, 0, 0 ;  /* 0x00000000ff007435 */ /* 0x000fe400000001ff */
[----:B------:R-:W-:Y:S01]  /*04b0*/  IMAD R15, R12, -0x180, R9 ;  /* 0xfffffe800c0f7824 */ /* 0x000fe200078e0209 */
[----:B------:R2:W3:Y:S01]  /*04c0*/  @!P0 LDG.E.EL R21, desc[UR4][R6.64] ;  /* 0x0000000406158981 */ /* 0x0004e2000c2e1900 */
[----:B------:R-:W-:Y:S01]  /*04d0*/  IMAD R9, R19, -0x180, R10 ;  /* 0xfffffe8013097824 */ /* 0x000fe200078e020a */
[----:B------:R-:W-:Y:S01]  /*04e0*/  CS2R R18, SRZ ;  /* 0x0000000000127805 */ /* 0x000fe2000001ff00 */
[----:B------:R-:W-:-:S04]  /*04f0*/  IMAD.WIDE R24, R25, 0x4, R16 ;  /* 0x0000000419187825 */ /* 0x000fc800078e0210 */
[--C-:B------:R-:W-:Y:S01]  /*0500*/  IMAD.WIDE R26, R27, 0x4, R16.reuse ;  /* 0x000000041b1a7825 */ /* 0x100fe200078e0210 */
[----:B------:R-:W4:Y:S01]  /*0510*/  @!P0 LDG.E.EL R0, desc[UR4][R24.64] ;  /* 0x0000000418008981 */ /* 0x000f22000c2e1900 */
[----:B--2---:R-:W-:Y:S02]  /*0520*/  CS2R R6, SRZ ;  /* 0x0000000000067805 */ /* 0x004fe4000001ff00 */
[----:B------:R-:W-:Y:S01]  /*0530*/  IMAD.WIDE R2, R3, 0x4, R16 ;  /* 0x0000000403027825 */ /* 0x000fe200078e0210 */
[----:B------:R-:W2:Y:S03]  /*0540*/  @!P0 LDG.E.EL R23, desc[UR4][R26.64] ;  /* 0x000000041a178981 */ /* 0x000ea6000c2e1900 */
[----:B-1----:R-:W-:Y:S01]  /*0550*/  IMAD.WIDE R28, R29, 0x4, R4 ;  /* 0x000000041d1c7825 */ /* 0x002fe200078e0204 */
[----:B------:R-:W-:Y:S01]  /*0560*/  CS2R R4, SRZ ;  /* 0x0000000000047805 */ /* 0x000fe2000001ff00 */
[----:B------:R-:W5:Y:S02]  /*0570*/  @!P0 LDG.E.EL R22, desc[UR4][R2.64] ;  /* 0x0000000402168981 */ /* 0x000f64000c2e1900 */
[----:B------:R-:W-:-:S02]  /*0580*/  IMAD R13, R13, -0x180, R8 ;  /* 0xfffffe800d0d7824 */ /* 0x000fc400078e0208 */
[--C-:B------:R-:W-:Y:S01]  /*0590*/  IMAD.WIDE R10, R11, 0x4, R16.reuse ;  /* 0x000000040b0a7825 */ /* 0x100fe200078e0210 */
[----:B------:R-:W3:Y:S03]  /*05a0*/  @!P0 LDG.E.128 R4, desc[UR4][R28.64] ;  /* 0x000000041c048981 */ /* 0x000ee6000c1e1d00 */
[--C-:B------:R-:W-:Y:S01]  /*05b0*/  IMAD.WIDE R12, R13, 0x4, R16.reuse ;  /* 0x000000040d0c7825 */ /* 0x100fe200078e0210 */
[----:B------:R1:W5:Y:S03]  /*05c0*/  @!P1 LDG.E.EL R19, desc[UR4][R10.64] ;  /* 0x000000040a139981 */ /* 0x000366000c2e1900 */
[--C-:B------:R-:W-:Y:S01]  /*05d0*/  IMAD.WIDE R14, R15, 0x4, R16.reuse ;  /* 0x000000040f0e7825 */ /* 0x100fe200078e0210 */
[----:B------:R-:W5:Y:S03]  /*05e0*/  @!P1 LDG.E.EL R18, desc[UR4][R12.64] ;  /* 0x000000040c129981 */ /* 0x000f66000c2e1900 */
[----:B------:R-:W-:Y:S01]  /*05f0*/  IMAD.WIDE R16, R9, 0x4, R16 ;  /* 0x0000000409107825 */ /* 0x000fe200078e0210 */
[----:B------:R-:W-:-:S02]  /*0600*/  CS2R R8, SRZ ;  /* 0x0000000000087805 */ /* 0x000fc4000001ff00 */
[----:B-1----:R-:W-:Y:S01]  /*0610*/  CS2R R10, SRZ ;  /* 0x00000000000a7805 */ /* 0x002fe2000001ff00 */
[----:B------:R-:W-:Y:S01]  /*0620*/  IMAD.MOV.U32 R25, RZ, RZ, RZ ;  /* 0x000000ffff197224 */ /* 0x000fe200078e00ff */
[----:B------:R-:W5:Y:S04]  /*0630*/  @!P1 LDG.E.EL R20, desc[UR4][R16.64] ;  /* 0x0000000410149981 */ /* 0x000f68000c2e1900 */
[----:B------:R-:W5:Y:S04]  /*0640*/  @!P1 LDG.E.128 R8, desc[UR4][R28.64+0x800] ;  /* 0x000800041c089981 */ /* 0x000f68000c1e1d00 */
[----:B------:R-:W5:Y:S01]  /*0650*/  @!P1 LDG.E.EL R25, desc[UR4][R14.64] ;  /* 0x000000040e199981 */ /* 0x000f62000c2e1900 */
[----:B---3--:R-:W-:Y:S01]  /*0660*/  FADD R4, R21, R4 ;  /* 0x0000000415047221 */ /* 0x008fe20000000000 */
[----:B----4-:R-:W-:Y:S01]  /*0670*/  FADD R5, R0, R5 ;  /* 0x0000000500057221 */ /* 0x010fe20000000000 */
[----:B--2---:R-:W-:Y:S01]  /*0680*/  FADD R6, R23, R6 ;  /* 0x0000000617067221 */ /* 0x004fe20000000000 */
[----:B-----5:R-:W-:-:S05]  /*0690*/  FADD R7, R22, R7 ;  /* 0x0000000716077221 */ /* 0x020fca0000000000 */
[----:B------:R1:W-:Y:S01]  /*06a0*/  @!P0 STG.E.128 desc[UR4][R28.64], R4 ;  /* 0x000000041c008986 */ /* 0x0003e2000c101d04 */
[----:B------:R-:W-:Y:S01]  /*06b0*/  FADD R8, R19, R8 ;  /* 0x0000000813087221 */ /* 0x000fe20000000000 */
[----:B------:R-:W-:Y:S01]  /*06c0*/  FADD R9, R18, R9 ;  /* 0x0000000912097221 */ /* 0x000fe20000000000 */
[----:B------:R-:W-:Y:S01]  /*06d0*/  FADD R11, R20, R11 ;  /* 0x0000000b140b7221 */ /* 0x000fe20000000000 */
[----:B------:R-:W-:Y:S01]  /*06e0*/  FADD R10, R25, R10 ;  /* 0x0000000a190a7221 */ /* 0x000fe20000000000 */
[----:B------:R-:W-:Y:S06]  /*06f0*/  @P1 EXIT ;  /* 0x000000000000194d */ /* 0x000fec0003800000 */
[----:B------:R-:W-:Y:S01]  /*0700*/  STG.E.128 desc[UR4][R28.64+0x800], R8 ;  /* 0x000800081c007986 */ /* 0x000fe2000c101d04 */
[----:B------:R-:W-:Y:S05]  /*0710*/  EXIT ;  /* 0x000000000000794d */ /* 0x000fea0003800000 */
.L_x_0:
[----:B------:R-:W-:-:S00]  /*0720*/  BRA `(.L_x_0) ;  /* 0xfffffffc00fc7947 */ /* 0x000fc0000383ffff */
[----:B------:R-:W-:-:S00]  /*0730*/  NOP ;  /* 0x0000000000007918 */ /* 0x000fc00000000000 */
        /* <DEDUP_REMOVED lines=12> */
.L_x_1:


//--------------------- .nv.constant0.triton_poi_fused_convolution_47 --------------------------
	.section	.nv.constant0.triton_poi_fused_convolution_47,"a",@progbits
	.sectionflags	@""
	.align	4
.nv.constant0.triton_poi_fused_convolution_47:
	.zero		548
